//
// Generated by NVIDIA NVVM Compiler
//
// Compiler Build ID: CL-36424714
// Cuda compilation tools, release 13.0, V13.0.88
// Based on NVVM 20.0.0
//

.version 9.0
.target sm_100
.address_size 64

	// .globl	_Z13convolution2DPfS_S_ii
// _ZZ13convolution2DPfS_S_iiE9sharedMem has been demoted

.visible .entry _Z13convolution2DPfS_S_ii(
	.param .u64 .ptr .align 1 _Z13convolution2DPfS_S_ii_param_0,
	.param .u64 .ptr .align 1 _Z13convolution2DPfS_S_ii_param_1,
	.param .u64 .ptr .align 1 _Z13convolution2DPfS_S_ii_param_2,
	.param .u32 _Z13convolution2DPfS_S_ii_param_3,
	.param .u32 _Z13convolution2DPfS_S_ii_param_4
)
{
	.reg .pred 	%p<12>;
	.reg .b32 	%r<21>;
	.reg .b32 	%f<29>;
	.reg .b64 	%rd<14>;
	// demoted variable
	.shared .align 4 .b8 _ZZ13convolution2DPfS_S_iiE9sharedMem[1296];
	ld.param.u64 	%rd1, [_Z13convolution2DPfS_S_ii_param_0];
	ld.param.u64 	%rd2, [_Z13convolution2DPfS_S_ii_param_1];
	ld.param.u64 	%rd3, [_Z13convolution2DPfS_S_ii_param_2];
	ld.param.u32 	%r6, [_Z13convolution2DPfS_S_ii_param_3];
	ld.param.u32 	%r7, [_Z13convolution2DPfS_S_ii_param_4];
	mov.u32 	%r1, %tid.x;
	mov.u32 	%r2, %tid.y;
	mov.u32 	%r8, %ctaid.y;
	shl.b32 	%r9, %r8, 4;
	add.s32 	%r3, %r9, %r2;
	mov.u32 	%r10, %ctaid.x;
	shl.b32 	%r11, %r10, 4;
	add.s32 	%r4, %r11, %r1;
	setp.eq.s32 	%p1, %r3, 0;
	setp.gt.s32 	%p2, %r3, %r7;
	or.pred  	%p3, %p1, %p2;
	setp.lt.s32 	%p4, %r4, 1;
	or.pred  	%p5, %p4, %p3;
	setp.gt.s32 	%p6, %r4, %r6;
	mov.u32 	%r12, _ZZ13convolution2DPfS_S_iiE9sharedMem;
	mad.lo.s32 	%r13, %r2, 72, %r12;
	shl.b32 	%r14, %r1, 2;
	add.s32 	%r5, %r13, %r14;
	or.pred  	%p7, %p6, %p5;
	@%p7 bra 	$L__BB0_2;
	cvta.to.global.u64 	%rd4, %rd1;
	add.s32 	%r16, %r3, -1;
	mul.lo.s32 	%r17, %r6, %r16;
	cvt.s64.s32 	%rd5, %r17;
	cvt.u64.u32 	%rd6, %r4;
	add.s64 	%rd7, %rd6, %rd5;
	shl.b64 	%rd8, %rd7, 2;
	add.s64 	%rd9, %rd4, %rd8;
	ld.global.f32 	%f2, [%rd9+-4];
	st.shared.f32 	[%r5], %f2;
	bra.uni 	$L__BB0_3;
$L__BB0_2:
	mov.b32 	%r15, 0;
	st.shared.u32 	[%r5], %r15;
$L__BB0_3:
	bar.sync 	0;
	or.b32  	%r18, %r1, %r2;
	and.b32  	%r19, %r18, 1008;
	setp.ne.s32 	%p8, %r19, 0;
	@%p8 bra 	$L__BB0_6;
	cvta.to.global.u64 	%rd10, %rd3;
	ld.shared.f32 	%f3, [%r5];
	ld.global.f32 	%f4, [%rd10];
	fma.rn.f32 	%f5, %f3, %f4, 0f00000000;
	ld.shared.f32 	%f6, [%r5+4];
	ld.global.f32 	%f7, [%rd10+4];
	fma.rn.f32 	%f8, %f6, %f7, %f5;
	ld.shared.f32 	%f9, [%r5+8];
	ld.global.f32 	%f10, [%rd10+8];
	fma.rn.f32 	%f11, %f9, %f10, %f8;
	ld.shared.f32 	%f12, [%r5+72];
	ld.global.f32 	%f13, [%rd10+12];
	fma.rn.f32 	%f14, %f12, %f13, %f11;
	ld.shared.f32 	%f15, [%r5+76];
	ld.global.f32 	%f16, [%rd10+16];
	fma.rn.f32 	%f17, %f15, %f16, %f14;
	ld.shared.f32 	%f18, [%r5+80];
	ld.global.f32 	%f19, [%rd10+20];
	fma.rn.f32 	%f20, %f18, %f19, %f17;
	ld.shared.f32 	%f21, [%r5+144];
	ld.global.f32 	%f22, [%rd10+24];
	fma.rn.f32 	%f23, %f21, %f22, %f20;
	ld.shared.f32 	%f24, [%r5+148];
	ld.global.f32 	%f25, [%rd10+28];
	fma.rn.f32 	%f26, %f24, %f25, %f23;
	ld.shared.f32 	%f27, [%r5+152];
	ld.global.f32 	%f28, [%rd10+32];
	fma.rn.f32 	%f1, %f27, %f28, %f26;
	setp.ge.s32 	%p9, %r3, %r7;
	setp.ge.s32 	%p10, %r4, %r6;
	or.pred  	%p11, %p10, %p9;
	@%p11 bra 	$L__BB0_6;
	mad.lo.s32 	%r20, %r6, %r3, %r4;
	cvta.to.global.u64 	%rd11, %rd2;
	mul.wide.s32 	%rd12, %r20, 4;
	add.s64 	%rd13, %rd11, %rd12;
	st.global.f32 	[%rd13], %f1;
$L__BB0_6:
	ret;

}


// ===== COMPILED SASS (sm_100) =====

	.target	sm_100

	.elftype	@"ET_EXEC"


//--------------------- .note.nv.tkinfo           --------------------------
	.section	.note.nv.tkinfo,"",@"SHT_NOTE"
	.sectionflags	@"SHF_NOTE_NV_TKINFO"
	.tkinfo
        /*0018*/ 	.word	0x00000002
        /*0030*/ 	.string	""
        /*0030*/ 	.string	"ptxas"
        /*0030*/ 	.string	"Cuda compilation tools, release 13.0, V13.0.88"
        /*0030*/ 	.string	"Build cuda_13.0.r13.0/compiler.36424714_0"
        /*0030*/ 	.string	"-arch sm_100 -m 64 "



//--------------------- .note.nv.cuinfo           --------------------------
	.section	.note.nv.cuinfo,"",@"SHT_NOTE"
	.sectionflags	@"SHF_NOTE_NV_CUINFO"
        /*0018*/ 	.short	0x0002
        /*001a*/ 	.short	0x0064
        /*001c*/ 	.short	0x0082
	.zero		2


//--------------------- .nv.info                  --------------------------
	.section	.nv.info,"",@"SHT_CUDA_INFO"
	.align	4


	//----- nvinfo : EIATTR_REGCOUNT
	.align		4
        /*0000*/ 	.byte	0x04, 0x2f
        /*0002*/ 	.short	(.L_1 - .L_0)
	.align		4
.L_0:
        /*0004*/ 	.word	index@(_Z13convolution2DPfS_S_ii)
        /*0008*/ 	.word	0x0000001a


	//----- nvinfo : EIATTR_FRAME_SIZE
	.align		4
.L_1:
        /*000c*/ 	.byte	0x04, 0x11
        /*000e*/ 	.short	(.L_3 - .L_2)
	.align		4
.L_2:
        /*0010*/ 	.word	index@(_Z13convolution2DPfS_S_ii)
        /*0014*/ 	.word	0x00000000


	//----- nvinfo : EIATTR_MIN_STACK_SIZE
	.align		4
.L_3:
        /*0018*/ 	.byte	0x04, 0x12
        /*001a*/ 	.short	(.L_5 - .L_4)
	.align		4
.L_4:
        /*001c*/ 	.word	index@(_Z13convolution2DPfS_S_ii)
        /*0020*/ 	.word	0x00000000
.L_5:


//--------------------- .nv.compat                --------------------------
	.section	.nv.compat,"",@"SHT_CUDA_COMPAT_INFO"
	.align	4
        /*0000*/ 	.byte	0x02, 0x09, 0x00, 0x00, 0x02, 0x02, 0x01, 0x00, 0x02, 0x05, 0x05, 0x00, 0x03, 0x07, 0x01, 0x01
        /*0010*/ 	.byte	0x02, 0x03, 0x00, 0x00, 0x02, 0x06, 0x01, 0x00, 0x04, 0x0b, 0x08, 0x00, 0x09, 0x00, 0x00, 0x00
        /*0020*/ 	.byte	0x00, 0x00, 0x00, 0x00


//--------------------- .nv.info._Z13convolution2DPfS_S_ii --------------------------
	.section	.nv.info._Z13convolution2DPfS_S_ii,"",@"SHT_CUDA_INFO"
	.sectionflags	@""
	.align	4


	//----- nvinfo : EIATTR_CUDA_API_VERSION
	.align		4
        /*0000*/ 	.byte	0x04, 0x37
        /*0002*/ 	.short	(.L_7 - .L_6)
.L_6:
        /*0004*/ 	.word	0x00000082


	//----- nvinfo : EIATTR_KPARAM_INFO
	.align		4
.L_7:
        /*0008*/ 	.byte	0x04, 0x17
        /*000a*/ 	.short	(.L_9 - .L_8)
.L_8:
        /*000c*/ 	.word	0x00000000
        /*0010*/ 	.short	0x0004
        /*0012*/ 	.short	0x001c
        /*0014*/ 	.byte	0x00, 0xf0, 0x11, 0x00


	//----- nvinfo : EIATTR_KPARAM_INFO
	.align		4
.L_9:
        /*0018*/ 	.byte	0x04, 0x17
        /*001a*/ 	.short	(.L_11 - .L_10)
.L_10:
        /*001c*/ 	.word	0x00000000
        /*0020*/ 	.short	0x0003
        /*0022*/ 	.short	0x0018
        /*0024*/ 	.byte	0x00, 0xf0, 0x11, 0x00


	//----- nvinfo : EIATTR_KPARAM_INFO
	.align		4
.L_11:
        /*0028*/ 	.byte	0x04, 0x17
        /*002a*/ 	.short	(.L_13 - .L_12)
.L_12:
        /*002c*/ 	.word	0x00000000
        /*0030*/ 	.short	0x0002
        /*0032*/ 	.short	0x0010
        /*0034*/ 	.byte	0x00, 0xf5, 0x21, 0x00


	//----- nvinfo : EIATTR_KPARAM_INFO
	.align		4
.L_13:
        /*0038*/ 	.byte	0x04, 0x17
        /*003a*/ 	.short	(.L_15 - .L_14)
.L_14:
        /*003c*/ 	.word	0x00000000
        /*0040*/ 	.short	0x0001
        /*0042*/ 	.short	0x0008
        /*0044*/ 	.byte	0x00, 0xf5, 0x21, 0x00


	//----- nvinfo : EIATTR_KPARAM_INFO
	.align		4
.L_15:
        /*0048*/ 	.byte	0x04, 0x17
        /*004a*/ 	.short	(.L_17 - .L_16)
.L_16:
        /*004c*/ 	.word	0x00000000
        /*0050*/ 	.short	0x0000
        /*0052*/ 	.short	0x0000
        /*0054*/ 	.byte	0x00, 0xf5, 0x21, 0x00


	//----- nvinfo : EIATTR_SPARSE_MMA_MASK
	.align		4
.L_17:
        /*0058*/ 	.byte	0x03, 0x50
        /*005a*/ 	.short	0x0000


	//----- nvinfo : EIATTR_MAXREG_COUNT
	.align		4
        /*005c*/ 	.byte	0x03, 0x1b
        /*005e*/ 	.short	0x00ff


	//----- nvinfo : EIATTR_NUM_BARRIERS
	.align		4
        /*0060*/ 	.byte	0x02, 0x4c
        /*0062*/ 	.byte	0x01
	.zero		1


	//----- nvinfo : EIATTR_MERCURY_ISA_VERSION
	.align		4
        /*0064*/ 	.byte	0x03, 0x5f
        /*0066*/ 	.short	0x0101


	//----- nvinfo : EIATTR_VRC_CTA_INIT_COUNT
	.align		4
        /*0068*/ 	.byte	0x02, 0x4a
	.zero		1
	.zero		1


	//----- nvinfo : EIATTR_EXIT_INSTR_OFFSETS
	.align		4
        /*006c*/ 	.byte	0x04, 0x1c
        /*006e*/ 	.short	(.L_19 - .L_18)


	//   ....[0]....
.L_18:
        /*0070*/ 	.word	0x000001e0


	//   ....[1]....
        /*0074*/ 	.word	0x00000360


	//   ....[2]....
        /*0078*/ 	.word	0x00000420


	//----- nvinfo : EIATTR_CBANK_PARAM_SIZE
	.align		4
.L_19:
        /*007c*/ 	.byte	0x03, 0x19
        /*007e*/ 	.short	0x0020


	//----- nvinfo : EIATTR_PARAM_CBANK
	.align		4
        /*0080*/ 	.byte	0x04, 0x0a
        /*0082*/ 	.short	(.L_21 - .L_20)
	.align		4
.L_20:
        /*0084*/ 	.word	index@(.nv.constant0._Z13convolution2DPfS_S_ii)
        /*0088*/ 	.short	0x0380
        /*008a*/ 	.short	0x0020


	//----- nvinfo : EIATTR_SW_WAR
	.align		4
.L_21:
        /*008c*/ 	.byte	0x04, 0x36
        /*008e*/ 	.short	(.L_23 - .L_22)
.L_22:
        /*0090*/ 	.word	0x00000008
.L_23:


//--------------------- .nv.callgraph             --------------------------
	.section	.nv.callgraph,"",@"SHT_CUDA_CALLGRAPH"
	.align	4
	.sectionentsize	8
	.align		4
        /*0000*/ 	.word	0x00000000
	.align		4
        /*0004*/ 	.word	0xffffffff
	.align		4
        /*0008*/ 	.word	0x00000000
	.align		4
        /*000c*/ 	.word	0xfffffffe
	.align		4
        /*0010*/ 	.word	0x00000000
	.align		4
        /*0014*/ 	.word	0xfffffffd
	.align		4
        /*0018*/ 	.word	0x00000000
	.align		4
        /*001c*/ 	.word	0xfffffffc


//--------------------- .text._Z13convolution2DPfS_S_ii --------------------------
	.section	.text._Z13convolution2DPfS_S_ii,"ax",@progbits
	.align	128
        .global         _Z13convolution2DPfS_S_ii
        .type           _Z13convolution2DPfS_S_ii,@function
        .size           _Z13convolution2DPfS_S_ii,(.L_x_1 - _Z13convolution2DPfS_S_ii)
        .other          _Z13convolution2DPfS_S_ii,@"STO_CUDA_ENTRY STV_DEFAULT"
_Z13convolution2DPfS_S_ii:
.text._Z13convolution2DPfS_S_ii:
[----:B------:R-:W-:Y:S01]  /*0000*/  LDC R1, c[0x0][0x37c] ;  /* 0x0000df00ff017b82 */ /* 0x000fe20000000800 */
[----:B------:R-:W0:Y:S01]  /*0010*/  S2R R6, SR_TID.Y ;  /* 0x0000000000067919 */ /* 0x000e220000002200 */
[----:B------:R-:W1:Y:S01]  /*0020*/  LDCU.64 UR6, c[0x0][0x398] ;  /* 0x00007300ff0677ac */ /* 0x000e620008000a00 */
[----:B------:R-:W0:Y:S01]  /*0030*/  S2R R3, SR_CTAID.Y ;  /* 0x0000000000037919 */ /* 0x000e220000002600 */
[----:B------:R-:W2:Y:S01]  /*0040*/  LDCU.64 UR4, c[0x0][0x358] ;  /* 0x00006b00ff0477ac */ /* 0x000ea20008000a00 */
[----:B------:R-:W3:Y:S01]  /*0050*/  S2R R9, SR_TID.X ;  /* 0x0000000000097919 */ /* 0x000ee20000002100 */
[----:B------:R-:W3:Y:S01]  /*0060*/  S2R R2, SR_CTAID.X ;  /* 0x0000000000027919 */ /* 0x000ee20000002500 */
[----:B0-----:R-:W-:-:S05]  /*0070*/  IMAD R3, R3, 0x10, R6 ;  /* 0x0000001003037824 */ /* 0x001fca00078e0206 */
[----:B-1----:R-:W-:Y:S01]  /*0080*/  ISETP.GT.AND P0, PT, R3, UR7, PT ;  /* 0x0000000703007c0c */ /* 0x002fe2000bf04270 */
[----:B---3--:R-:W-:-:S03]  /*0090*/  IMAD R2, R2, 0x10, R9 ;  /* 0x0000001002027824 */ /* 0x008fc600078e0209 */
[----:B------:R-:W-:-:S04]  /*00a0*/  ISETP.EQ.OR P0, PT, R3, RZ, P0 ;  /* 0x000000ff0300720c */ /* 0x000fc80000702670 */
[----:B------:R-:W-:-:S04]  /*00b0*/  ISETP.LT.OR P0, PT, R2, 0x1, P0 ;  /* 0x000000010200780c */ /* 0x000fc80000701670 */
[----:B------:R-:W-:-:S13]  /*00c0*/  ISETP.GT.OR P0, PT, R2, UR6, P0 ;  /* 0x0000000602007c0c */ /* 0x000fda0008704670 */
[----:B------:R-:W0:Y:S01]  /*00d0*/  @!P0 LDC.64 R10, c[0x0][0x380] ;  /* 0x0000e000ff0a8b82 */ /* 0x000e220000000a00 */
[----:B------:R-:W-:-:S05]  /*00e0*/  @!P0 IADD3 R0, PT, PT, R3, -0x1, RZ ;  /* 0xffffffff03008810 */ /* 0x000fca0007ffe0ff */
[----:B------:R-:W-:-:S05]  /*00f0*/  @!P0 IMAD R5, R0, UR6, RZ ;  /* 0x0000000600058c24 */ /* 0x000fca000f8e02ff */
[----:B------:R-:W-:-:S04]  /*0100*/  @!P0 IADD3 R0, P1, PT, R2, R5, RZ ;  /* 0x0000000502008210 */ /* 0x000fc80007f3e0ff */
[----:B------:R-:W-:Y:S02]  /*0110*/  @!P0 LEA.HI.X.SX32 R5, R5, RZ, 0x1, P1 ;  /* 0x000000ff05058211 */ /* 0x000fe400008f0eff */
[----:B0-----:R-:W-:-:S04]  /*0120*/  @!P0 LEA R4, P1, R0, R10, 0x2 ;  /* 0x0000000a00048211 */ /* 0x001fc800078210ff */
[----:B------:R-:W-:-:S06]  /*0130*/  @!P0 LEA.HI.X R5, R0, R11, R5, 0x2, P1 ;  /* 0x0000000b00058211 */ /* 0x000fcc00008f1405 */
[----:B--2---:R-:W2:Y:S01]  /*0140*/  @!P0 LDG.E R5, desc[UR4][R4.64+-0x4] ;  /* 0xfffffc0404058981 */ /* 0x004ea2000c1e1900 */
[----:B------:R-:W-:Y:S02]  /*0150*/  MOV R0, 0x400 ;  /* 0x0000040000007802 */ /* 0x000fe40000000f00 */
[----:B------:R-:W-:Y:S01]  /*0160*/  LOP3.LUT P1, RZ, R9, 0x3f0, R6, 0xc8, !PT ;  /* 0x000003f009ff7812 */ /* 0x000fe2000782c806 */
[----:B------:R-:W0:Y:S02]  /*0170*/  S2R R7, SR_CgaCtaId ;  /* 0x0000000000077919 */ /* 0x000e240000008800 */
[----:B0-----:R-:W-:-:S05]  /*0180*/  LEA R0, R7, R0, 0x18 ;  /* 0x0000000007007211 */ /* 0x001fca00078ec0ff */
[----:B------:R-:W-:-:S05]  /*0190*/  IMAD R0, R6, 0x48, R0 ;  /* 0x0000004806007824 */ /* 0x000fca00078e0200 */
[----:B------:R-:W-:-:S05]  /*01a0*/  LEA R12, R9, R0, 0x2 ;  /* 0x00000000090c7211 */ /* 0x000fca00078e10ff */
[----:B--2---:R0:W-:Y:S04]  /*01b0*/  @!P0 STS [R12], R5 ;  /* 0x000000050c008388 */ /* 0x0041e80000000800 */
[----:B------:R0:W-:Y:S01]  /*01c0*/  @P0 STS [R12], RZ ;  /* 0x000000ff0c000388 */ /* 0x0001e20000000800 */
[----:B------:R-:W-:Y:S06]  /*01d0*/  BAR.SYNC.DEFER_BLOCKING 0x0 ;  /* 0x0000000000007b1d */ /* 0x000fec0000010000 */
[----:B------:R-:W-:Y:S05]  /*01e0*/  @P1 EXIT ;  /* 0x000000000000194d */ /* 0x000fea0003800000 */
[----:B0-----:R-:W0:Y:S01]  /*01f0*/  LDC.64 R4, c[0x0][0x390] ;  /* 0x0000e400ff047b82 */ /* 0x001e220000000a00 */
[----:B------:R-:W1:Y:S04]  /*0200*/  LDS R0, [R12] ;  /* 0x000000000c007984 */ /* 0x000e680000000800 */
[----:B------:R-:W2:Y:S04]  /*0210*/  LDS R15, [R12+0x4] ;  /* 0x000004000c0f7984 */ /* 0x000ea80000000800 */
[----:B------:R3:W4:Y:S04]  /*0220*/  LDS R17, [R12+0x8] ;  /* 0x000008000c117984 */ /* 0x0007280000000800 */
[----:B------:R3:W1:Y:S04]  /*0230*/  LDS R19, [R12+0x48] ;  /* 0x000048000c137984 */ /* 0x0006680000000800 */
[----:B------:R3:W1:Y:S04]  /*0240*/  LDS R21, [R12+0x4c] ;  /* 0x00004c000c157984 */ /* 0x0006680000000800 */
[----:B------:R3:W1:Y:S04]  /*0250*/  LDS R23, [R12+0x50] ;  /* 0x000050000c177984 */ /* 0x0006680000000800 */
[----:B0-----:R-:W1:Y:S04]  /*0260*/  LDG.E R13, desc[UR4][R4.64] ;  /* 0x00000004040d7981 */ /* 0x001e68000c1e1900 */
[----:B------:R-:W2:Y:S04]  /*0270*/  LDG.E R14, desc[UR4][R4.64+0x4] ;  /* 0x00000404040e7981 */ /* 0x000ea8000c1e1900 */
[----:B------:R3:W5:Y:S04]  /*0280*/  LDG.E R16, desc[UR4][R4.64+0x8] ;  /* 0x0000080404107981 */ /* 0x000768000c1e1900 */
[----:B------:R3:W5:Y:S04]  /*0290*/  LDG.E R18, desc[UR4][R4.64+0xc] ;  /* 0x00000c0404127981 */ /* 0x000768000c1e1900 */
[----:B------:R3:W5:Y:S04]  /*02a0*/  LDG.E R20, desc[UR4][R4.64+0x10] ;  /* 0x0000100404147981 */ /* 0x000768000c1e1900 */
[----:B------:R3:W5:Y:S04]  /*02b0*/  LDG.E R9, desc[UR4][R4.64+0x14] ;  /* 0x0000140404097981 */ /* 0x000768000c1e1900 */
[----:B------:R3:W5:Y:S04]  /*02c0*/  LDG.E R8, desc[UR4][R4.64+0x18] ;  /* 0x0000180404087981 */ /* 0x000768000c1e1900 */
[----:B------:R3:W5:Y:S04]  /*02d0*/  LDG.E R7, desc[UR4][R4.64+0x1c] ;  /* 0x00001c0404077981 */ /* 0x000768000c1e1900 */
[----:B------:R3:W5:Y:S01]  /*02e0*/  LDG.E R6, desc[UR4][R4.64+0x20] ;  /* 0x0000200404067981 */ /* 0x000762000c1e1900 */
[----:B------:R-:W-:-:S03]  /*02f0*/  ISETP.GE.AND P0, PT, R3, UR7, PT ;  /* 0x0000000703007c0c */ /* 0x000fc6000bf06270 */
[----:B------:R3:W0:Y:S01]  /*0300*/  LDS R22, [R12+0x90] ;  /* 0x000090000c167984 */ /* 0x0006220000000800 */
[----:B------:R-:W-:-:S03]  /*0310*/  ISETP.GE.OR P0, PT, R2, UR6, P0 ;  /* 0x0000000602007c0c */ /* 0x000fc60008706670 */
[----:B------:R3:W0:Y:S04]  /*0320*/  LDS R10, [R12+0x94] ;  /* 0x000094000c0a7984 */ /* 0x0006280000000800 */
[----:B------:R3:W0:Y:S01]  /*0330*/  LDS R11, [R12+0x98] ;  /* 0x000098000c0b7984 */ /* 0x0006220000000800 */
[----:B-1----:R-:W-:-:S04]  /*0340*/  FFMA R0, R0, R13, RZ ;  /* 0x0000000d00007223 */ /* 0x002fc800000000ff */
[----:B--2---:R-:W-:Y:S01]  /*0350*/  FFMA R0, R15, R14, R0 ;  /* 0x0000000e0f007223 */ /* 0x004fe20000000000 */
[----:B0--34-:R-:W-:Y:S06]  /*0360*/  @P0 EXIT ;  /* 0x000000000000094d */ /* 0x019fec0003800000 */
[----:B------:R-:W0:Y:S01]  /*0370*/  LDC.64 R4, c[0x0][0x388] ;  /* 0x0000e200ff047b82 */ /* 0x000e220000000a00 */
[----:B-----5:R-:W-:Y:S01]  /*0380*/  FFMA R0, R17, R16, R0 ;  /* 0x0000001011007223 */ /* 0x020fe20000000000 */
[----:B------:R-:W-:-:S03]  /*0390*/  IMAD R3, R3, UR6, R2 ;  /* 0x0000000603037c24 */ /* 0x000fc6000f8e0202 */
[----:B------:R-:W-:-:S04]  /*03a0*/  FFMA R0, R19, R18, R0 ;  /* 0x0000001213007223 */ /* 0x000fc80000000000 */
[----:B------:R-:W-:-:S04]  /*03b0*/  FFMA R0, R21, R20, R0 ;  /* 0x0000001415007223 */ /* 0x000fc80000000000 */
[----:B------:R-:W-:-:S04]  /*03c0*/  FFMA R9, R23, R9, R0 ;  /* 0x0000000917097223 */ /* 0x000fc80000000000 */
[----:B------:R-:W-:-:S04]  /*03d0*/  FFMA R9, R22, R8, R9 ;  /* 0x0000000816097223 */ /* 0x000fc80000000009 */
[----:B------:R-:W-:Y:S01]  /*03e0*/  FFMA R10, R10, R7, R9 ;  /* 0x000000070a0a7223 */ /* 0x000fe20000000009 */
[----:B0-----:R-:W-:-:S04]  /*03f0*/  IMAD.WIDE R4, R3, 0x4, R4 ;  /* 0x0000000403047825 */ /* 0x001fc800078e0204 */
[----:B------:R-:W-:-:S05]  /*0400*/  FFMA R11, R11, R6, R10 ;  /* 0x000000060b0b7223 */ /* 0x000fca000000000a */
[----:B------:R-:W-:Y:S01]  /*0410*/  STG.E desc[UR4][R4.64], R11 ;  /* 0x0000000b04007986 */ /* 0x000fe2000c101904 */
[----:B------:R-:W-:Y:S05]  /*0420*/  EXIT ;  /* 0x000000000000794d */ /* 0x000fea0003800000 */
.L_x_0:
[----:B------:R-:W-:-:S00]  /*0430*/  BRA `(.L_x_0) ;  /* 0xfffffffc00fc7947 */ /* 0x000fc0000383ffff */
[----:B------:R-:W-:-:S00]  /*0440*/  NOP ;  /* 0x0000000000007918 */ /* 0x000fc00000000000 */
        /* <DEDUP_REMOVED lines=11> */
.L_x_1:


//--------------------- .nv.shared._Z13convolution2DPfS_S_ii --------------------------
	.section	.nv.shared._Z13convolution2DPfS_S_ii,"aw",@nobits
	.sectionflags	@""
	.align	4
.nv.shared._Z13convolution2DPfS_S_ii:
	.zero		2320


//--------------------- .nv.shared.reserved.0     --------------------------
	.section	.nv.shared.reserved.0,"aw",@nobits
	.weak		__nv_reservedSMEM_offset_0_alias
	.size		__nv_reservedSMEM_offset_0_alias, 0, 64
	.other		__nv_reservedSMEM_offset_0_alias,@"STO_CUDA_RESERVED_SHARED STV_DEFAULT"
__nv_reservedSMEM_offset_0_alias:
	.zero		0
	.zero		64


//--------------------- .nv.constant0._Z13convolution2DPfS_S_ii --------------------------
	.section	.nv.constant0._Z13convolution2DPfS_S_ii,"a",@progbits
	.sectionflags	@""
	.align	4
.nv.constant0._Z13convolution2DPfS_S_ii:
	.zero		928


//--------------------- SYMBOLS --------------------------

	.type		.nv.reservedSmem.offset0,@object
	.size		.nv.reservedSmem.offset0,0x4
	.type		.nv.reservedSmem.cap,@object
	.size		.nv.reservedSmem.cap,0x4
